	.headerflags	@"EF_CUDA_TEXMODE_UNIFIED EF_CUDA_64BIT_ADDRESS EF_CUDA_ACCELERATORS EF_CUDA_SM90 EF_CUDA_VIRTUAL_SM(EF_CUDA_SM90)"
	.elftype	@"ET_EXEC"


//--------------------- .nv.info                  --------------------------
	.section	.nv.info,"",@"SHT_CUDA_INFO"
	.align	4


	//----- nvinfo : EIATTR_REGCOUNT
	.align		4
        /*0000*/ 	.byte	0x04, 0x2f
        /*0002*/ 	.short	(.L_3 - .L_2)
	.align		4
.L_2:
        /*0004*/ 	.word	index@(triton_poi_fused__native_batch_norm_legit_no_training_12)
        /*0008*/ 	.word	0x00000014


	//----- nvinfo : EIATTR_MIN_STACK_SIZE
	.align		4
.L_3:
        /*000c*/ 	.byte	0x04, 0x12
        /*000e*/ 	.short	(.L_5 - .L_4)
	.align		4
.L_4:
        /*0010*/ 	.word	index@(triton_poi_fused__native_batch_norm_legit_no_training_12)
        /*0014*/ 	.word	0x00000000


	//----- nvinfo : EIATTR_FRAME_SIZE
	.align		4
.L_5:
        /*0018*/ 	.byte	0x04, 0x11
        /*001a*/ 	.short	(.L_7 - .L_6)
	.align		4
.L_6:
        /*001c*/ 	.word	index@(triton_poi_fused__native_batch_norm_legit_no_training_12)
        /*0020*/ 	.word	0x00000000


	//----- nvinfo : EIATTR_MIN_STACK_SIZE
	.align		4
.L_7:
        /*0024*/ 	.byte	0x04, 0x12
        /*0026*/ 	.short	(.L_9 - .L_8)
	.align		4
.L_8:
        /*0028*/ 	.word	index@(triton_poi_fused__native_batch_norm_legit_no_training_12)
        /*002c*/ 	.word	0x00000000
.L_9:


//--------------------- .nv.info.triton_poi_fused__native_batch_norm_legit_no_training_12 --------------------------
	.section	.nv.info.triton_poi_fused__native_batch_norm_legit_no_training_12,"",@"SHT_CUDA_INFO"
	.sectionflags	@""
	.align	4


	//----- nvinfo : EIATTR_CUDA_API_VERSION
	.align		4
        /*0000*/ 	.byte	0x04, 0x37
        /*0002*/ 	.short	(.L_11 - .L_10)
.L_10:
        /*0004*/ 	.word	0x0000007c


	//----- nvinfo : EIATTR_KPARAM_INFO
	.align		4
.L_11:
        /*0008*/ 	.byte	0x04, 0x17
        /*000a*/ 	.short	(.L_13 - .L_12)
.L_12:
        /*000c*/ 	.word	0x00000000
        /*0010*/ 	.short	0x0006
        /*0012*/ 	.short	0x0030
        /*0014*/ 	.byte	0x00, 0xf0, 0x11, 0x00


	//----- nvinfo : EIATTR_KPARAM_INFO
	.align		4
.L_13:
        /*0018*/ 	.byte	0x04, 0x17
        /*001a*/ 	.short	(.L_15 - .L_14)
.L_14:
        /*001c*/ 	.word	0x00000000
        /*0020*/ 	.short	0x0005
        /*0022*/ 	.short	0x0028
        /*0024*/ 	.byte	0x00, 0xf4, 0x21, 0x00


	//----- nvinfo : EIATTR_KPARAM_INFO
	.align		4
.L_15:
        /*0028*/ 	.byte	0x04, 0x17
        /*002a*/ 	.short	(.L_17 - .L_16)
.L_16:
        /*002c*/ 	.word	0x00000000
        /*0030*/ 	.short	0x0004
        /*0032*/ 	.short	0x0020
        /*0034*/ 	.byte	0x00, 0xf4, 0x21, 0x00


	//----- nvinfo : EIATTR_KPARAM_INFO
	.align		4
.L_17:
        /*0038*/ 	.byte	0x04, 0x17
        /*003a*/ 	.short	(.L_19 - .L_18)
.L_18:
        /*003c*/ 	.word	0x00000000
        /*0040*/ 	.short	0x0003
        /*0042*/ 	.short	0x0018
        /*0044*/ 	.byte	0x00, 0xf4, 0x21, 0x00


	//----- nvinfo : EIATTR_KPARAM_INFO
	.align		4
.L_19:
        /*0048*/ 	.byte	0x04, 0x17
        /*004a*/ 	.short	(.L_21 - .L_20)
.L_20:
        /*004c*/ 	.word	0x00000000
        /*0050*/ 	.short	0x0002
        /*0052*/ 	.short	0x0010
        /*0054*/ 	.byte	0x00, 0xf4, 0x21, 0x00


	//----- nvinfo : EIATTR_KPARAM_INFO
	.align		4
.L_21:
        /*0058*/ 	.byte	0x04, 0x17
        /*005a*/ 	.short	(.L_23 - .L_22)
.L_22:
        /*005c*/ 	.word	0x00000000
        /*0060*/ 	.short	0x0001
        /*0062*/ 	.short	0x0008
        /*0064*/ 	.byte	0x00, 0xf4, 0x21, 0x00


	//----- nvinfo : EIATTR_KPARAM_INFO
	.align		4
.L_23:
        /*0068*/ 	.byte	0x04, 0x17
        /*006a*/ 	.short	(.L_25 - .L_24)
.L_24:
        /*006c*/ 	.word	0x00000000
        /*0070*/ 	.short	0x0000
        /*0072*/ 	.short	0x0000
        /*0074*/ 	.byte	0x00, 0xf4, 0x21, 0x00


	//----- nvinfo : EIATTR_SPARSE_MMA_MASK
	.align		4
.L_25:
        /*0078*/ 	.byte	0x03, 0x50
        /*007a*/ 	.short	0x0000


	//----- nvinfo : EIATTR_MAXREG_COUNT
	.align		4
        /*007c*/ 	.byte	0x03, 0x1b
        /*007e*/ 	.short	0x00ff


	//----- nvinfo : EIATTR_EXIT_INSTR_OFFSETS
	.align		4
        /*0080*/ 	.byte	0x04, 0x1c
        /*0082*/ 	.short	(.L_27 - .L_26)


	//   ....[0]....
.L_26:
        /*0084*/ 	.word	0x00000390


	//----- nvinfo : EIATTR_REQNTID
	.align		4
.L_27:
        /*0088*/ 	.byte	0x04, 0x10
        /*008a*/ 	.short	(.L_29 - .L_28)
.L_28:
        /*008c*/ 	.word	0x00000100
        /*0090*/ 	.word	0x00000001
        /*0094*/ 	.word	0x00000001


	//----- nvinfo : EIATTR_CBANK_PARAM_SIZE
	.align		4
.L_29:
        /*0098*/ 	.byte	0x03, 0x19
        /*009a*/ 	.short	0x0034


	//----- nvinfo : EIATTR_PARAM_CBANK
	.align		4
        /*009c*/ 	.byte	0x04, 0x0a
        /*009e*/ 	.short	(.L_31 - .L_30)
	.align		4
.L_30:
        /*00a0*/ 	.word	index@(.nv.constant0.triton_poi_fused__native_batch_norm_legit_no_training_12)
        /*00a4*/ 	.short	0x0210
        /*00a6*/ 	.short	0x0034


	//----- nvinfo : EIATTR_SW_WAR
	.align		4
.L_31:
        /*00a8*/ 	.byte	0x04, 0x36
        /*00aa*/ 	.short	(.L_33 - .L_32)
.L_32:
        /*00ac*/ 	.word	0x00000008
.L_33:


//--------------------- .nv.callgraph             --------------------------
	.section	.nv.callgraph,"",@"SHT_CUDA_CALLGRAPH"
	.align	4
	.sectionentsize	8
	.align		4
        /*0000*/ 	.word	0x00000000
	.align		4
        /*0004*/ 	.word	0xffffffff
	.align		4
        /*0008*/ 	.word	0x00000000
	.align		4
        /*000c*/ 	.word	0xfffffffe
	.align		4
        /*0010*/ 	.word	0x00000000
	.align		4
        /*0014*/ 	.word	0xfffffffd
	.align		4
        /*0018*/ 	.word	0x00000000
	.align		4
        /*001c*/ 	.word	0xfffffffc


//--------------------- .nv.constant4             --------------------------
	.section	.nv.constant4,"a",@progbits
	.align	8
	.align		8
.nv.constant4:
        /*0000*/ 	.dword	_$_str
	.align		8
        /*0008*/ 	.dword	_$_str_$_2


//--------------------- .text.triton_poi_fused__native_batch_norm_legit_no_training_12 --------------------------
	.section	.text.triton_poi_fused__native_batch_norm_legit_no_training_12,"ax",@progbits
	.align	128
        .global         triton_poi_fused__native_batch_norm_legit_no_training_12
        .type           triton_poi_fused__native_batch_norm_legit_no_training_12,@function
        .size           triton_poi_fused__native_batch_norm_legit_no_training_12,(.L_x_1 - triton_poi_fused__native_batch_norm_legit_no_training_12)
        .other          triton_poi_fused__native_batch_norm_legit_no_training_12,@"STO_CUDA_ENTRY STV_DEFAULT"
triton_poi_fused__native_batch_norm_legit_no_training_12:
.text.triton_poi_fused__native_batch_norm_legit_no_training_12:
[----:B------:R-:W-:Y:S01]  /*0000*/  LDC R1, c[0x0][0x28] ;  /* 0x00000a00ff017b82 */ /* 0x000fe20000000800 */
[----:B------:R-:W1:Y:S01]  /*0010*/  S2R R0, SR_TID.X ;  /* 0x0000000000007919 */ /* 0x000e620000002100 */
[----:B------:R-:W-:-:S06]  /*0020*/  HFMA2.MMA R2, -RZ, RZ, 0, 0 ;  /* 0x00000000ff027435 */ /* 0x000fcc00000001ff */
[----:B------:R-:W2:Y:S01]  /*0030*/  LDC.64 R4, c[0x0][0x220] ;  /* 0x00008800ff047b82 */ /* 0x000ea20000000a00 */
[----:B------:R-:W-:Y:S01]  /*0040*/  ULDC.64 UR4, c[0x0][0x208] ;  /* 0x0000820000047ab9 */ /* 0x000fe20000000a00 */
[----:B------:R-:W3:Y:S06]  /*0050*/  S2R R3, SR_CTAID.X ;  /* 0x0000000000037919 */ /* 0x000eec0000002500 */
[----:B------:R-:W4:Y:S08]  /*0060*/  LDC.64 R8, c[0x0][0x218] ;  /* 0x00008600ff087b82 */ /* 0x000f300000000a00 */
[----:B------:R-:W5:Y:S08]  /*0070*/  LDC.64 R10, c[0x0][0x228] ;  /* 0x00008a00ff0a7b82 */ /* 0x000f700000000a00 */
[----:B------:R-:W5:Y:S01]  /*0080*/  LDC.64 R12, c[0x0][0x230] ;  /* 0x00008c00ff0c7b82 */ /* 0x000f620000000a00 */
[----:B-1----:R-:W-:-:S04]  /*0090*/  SHF.L.U32 R0, R0, 0x1, RZ ;  /* 0x0000000100007819 */ /* 0x002fc800000006ff */
[----:B------:R-:W-:-:S04]  /*00a0*/  LOP3.LUT R0, R0, 0x1fe, RZ, 0xc0, !PT ;  /* 0x000001fe00007812 */ /* 0x000fc800078ec0ff */
[----:B---3--:R-:W-:-:S05]  /*00b0*/  LEA R3, R3, R0, 0x9 ;  /* 0x0000000003037211 */ /* 0x008fca00078e48ff */
[----:B------:R-:W-:-:S05]  /*00c0*/  IMAD.HI R0, R3, -0x4bf4bf4b, R2 ;  /* 0xb40b40b503007827 */ /* 0x000fca00078e0202 */
[----:B------:R-:W-:-:S04]  /*00d0*/  SHF.R.U32.HI R7, RZ, 0x1f, R0 ;  /* 0x0000001fff077819 */ /* 0x000fc80000011600 */
[----:B------:R-:W-:-:S05]  /*00e0*/  LEA.HI.SX32 R7, R0, R7, 0x17 ;  /* 0x0000000700077211 */ /* 0x000fca00078fbaff */
[----:B------:R-:W-:Y:S02]  /*00f0*/  IMAD R15, R7, -0x2d8, R3 ;  /* 0xfffffd28070f7824 */ /* 0x000fe400078e0203 */
[----:B------:R-:W1:Y:S02]  /*0100*/  LDC.64 R6, c[0x0][0x210] ;  /* 0x00008400ff067b82 */ /* 0x000e640000000a00 */
[----:B--2---:R-:W-:-:S06]  /*0110*/  IMAD.WIDE R4, R15, 0x4, R4 ;  /* 0x000000040f047825 */ /* 0x004fcc00078e0204 */
[----:B------:R-:W2:Y:S01]  /*0120*/  LDG.E.EL.64 R4, desc[UR4][R4.64] ;  /* 0x0000000404047981 */ /* 0x000ea2000c2e1b00 */
[----:B----4-:R-:W-:-:S04]  /*0130*/  IMAD.WIDE R8, R15, 0x4, R8 ;  /* 0x000000040f087825 */ /* 0x010fc800078e0208 */
[C---:B-----5:R-:W-:Y:S02]  /*0140*/  IMAD.WIDE R10, R15.reuse, 0x4, R10 ;  /* 0x000000040f0a7825 */ /* 0x060fe400078e020a */
[----:B------:R-:W3:Y:S02]  /*0150*/  LDG.E.EL.64 R8, desc[UR4][R8.64] ;  /* 0x0000000408087981 */ /* 0x000ee4000c2e1b00 */
[----:B0-----:R-:W-:Y:S02]  /*0160*/  IMAD.WIDE R12, R15, 0x4, R12 ;  /* 0x000000040f0c7825 */ /* 0x001fe400078e020c */
[----:B------:R-:W4:Y:S04]  /*0170*/  LDG.E.EL.64 R10, desc[UR4][R10.64] ;  /* 0x000000040a0a7981 */ /* 0x000f28000c2e1b00 */
[----:B------:R-:W4:Y:S01]  /*0180*/  LDG.E.EL.64 R12, desc[UR4][R12.64] ;  /* 0x000000040c0c7981 */ /* 0x000f22000c2e1b00 */
[----:B-1----:R-:W-:-:S06]  /*0190*/  IMAD.WIDE R6, R3, 0x4, R6 ;  /* 0x0000000403067825 */ /* 0x002fcc00078e0206 */
[----:B------:R-:W3:Y:S01]  /*01a0*/  LDG.E.64 R6, desc[UR4][R6.64] ;  /* 0x0000000406067981 */ /* 0x000ee2000c1e1b00 */
[----:B------:R-:W-:Y:S01]  /*01b0*/  MOV R17, 0x3e800000 ;  /* 0x3e80000000117802 */ /* 0x000fe20000000f00 */
[----:B--2---:R-:W-:Y:S01]  /*01c0*/  FADD R4, R4, 9.9999997473787516356e-06 ;  /* 0x3727c5ac04047421 */ /* 0x004fe20000000000 */
[----:B------:R-:W-:-:S03]  /*01d0*/  FADD R0, R5, 9.9999997473787516356e-06 ;  /* 0x3727c5ac05007421 */ /* 0x000fc60000000000 */
[----:B------:R0:W1:Y:S08]  /*01e0*/  MUFU.SQRT R2, R4 ;  /* 0x0000000400027308 */ /* 0x0000700000002000 */
[----:B------:R-:W2:Y:S01]  /*01f0*/  MUFU.SQRT R14, R0 ;  /* 0x00000000000e7308 */ /* 0x000ea20000002000 */
[----:B0-----:R-:W0:Y:S01]  /*0200*/  LDC.64 R4, c[0x0][0x238] ;  /* 0x00008e00ff047b82 */ /* 0x001e220000000a00 */
[----:B-1----:R-:W-:-:S02]  /*0210*/  FSETP.GT.AND P0, PT, R2, 8.50705917302346158658e+37, PT ;  /* 0x7e8000000200780b */ /* 0x002fc40003f04000 */
[----:B------:R-:W-:Y:S02]  /*0220*/  FSETP.GEU.AND P2, PT, R2, 1.175494350822287508e-38, PT ;  /* 0x008000000200780b */ /* 0x000fe40003f4e000 */
[C---:B--2---:R-:W-:Y:S02]  /*0230*/  FSETP.GT.AND P1, PT, R14.reuse, 8.50705917302346158658e+37, PT ;  /* 0x7e8000000e00780b */ /* 0x044fe40003f24000 */
[----:B------:R-:W-:-:S07]  /*0240*/  FSETP.GEU.AND P3, PT, R14, 1.175494350822287508e-38, PT ;  /* 0x008000000e00780b */ /* 0x000fce0003f6e000 */
[----:B------:R-:W-:-:S04]  /*0250*/  @P0 FMUL R2, R2, 0.25 ;  /* 0x3e80000002020820 */ /* 0x000fc80000400000 */
[----:B------:R-:W-:Y:S01]  /*0260*/  @!P2 FMUL R2, R2, 16777216 ;  /* 0x4b8000000202a820 */ /* 0x000fe20000400000 */
[----:B------:R-:W-:-:S04]  /*0270*/  @P1 FMUL R14, R14, 0.25 ;  /* 0x3e8000000e0e1820 */ /* 0x000fc80000400000 */
[----:B------:R-:W-:Y:S01]  /*0280*/  @!P3 FMUL R14, R14, 16777216 ;  /* 0x4b8000000e0eb820 */ /* 0x000fe20000400000 */
[----:B------:R-:W1:Y:S01]  /*0290*/  MUFU.RCP R2, R2 ;  /* 0x0000000200027308 */ /* 0x000e620000001000 */
[----:B------:R-:W-:-:S07]  /*02a0*/  FSEL R15, R17, 1, P0 ;  /* 0x3f800000110f7808 */ /* 0x000fce0000000000 */
[----:B------:R-:W2:Y:S01]  /*02b0*/  MUFU.RCP R14, R14 ;  /* 0x0000000e000e7308 */ /* 0x000ea20000001000 */
[----:B------:R-:W-:Y:S01]  /*02c0*/  FSEL R17, R17, 1, P1 ;  /* 0x3f80000011117808 */ /* 0x000fe20000800000 */
[----:B------:R-:W-:-:S04]  /*02d0*/  @!P2 FMUL R15, R15, 16777216 ;  /* 0x4b8000000f0fa820 */ /* 0x000fc80000400000 */
[----:B------:R-:W-:Y:S01]  /*02e0*/  @!P3 FMUL R17, R17, 16777216 ;  /* 0x4b8000001111b820 */ /* 0x000fe20000400000 */
[----:B---3--:R-:W-:Y:S01]  /*02f0*/  FADD R7, R7, -R9 ;  /* 0x8000000907077221 */ /* 0x008fe20000000000 */
[----:B------:R-:W-:Y:S01]  /*0300*/  FADD R6, R6, -R8 ;  /* 0x8000000806067221 */ /* 0x000fe20000000000 */
[----:B-1----:R-:W-:Y:S01]  /*0310*/  FMUL R15, R2, R15 ;  /* 0x0000000f020f7220 */ /* 0x002fe20000400000 */
[----:B--2---:R-:W-:-:S03]  /*0320*/  FMUL R0, R14, R17 ;  /* 0x000000110e007220 */ /* 0x004fc60000400000 */
[----:B------:R-:W-:Y:S01]  /*0330*/  FMUL R15, R6, R15 ;  /* 0x0000000f060f7220 */ /* 0x000fe20000400000 */
[----:B------:R-:W-:Y:S01]  /*0340*/  FMUL R0, R7, R0 ;  /* 0x0000000007007220 */ /* 0x000fe20000400000 */
[----:B0-----:R-:W-:-:S04]  /*0350*/  IMAD.WIDE R4, R3, 0x4, R4 ;  /* 0x0000000403047825 */ /* 0x001fc800078e0204 */
[----:B----4-:R-:W-:Y:S01]  /*0360*/  FFMA R10, R10, R15, R12 ;  /* 0x0000000f0a0a7223 */ /* 0x010fe2000000000c */
[----:B------:R-:W-:-:S05]  /*0370*/  FFMA R11, R11, R0, R13 ;  /* 0x000000000b0b7223 */ /* 0x000fca000000000d */
[----:B------:R-:W-:Y:S01]  /*0380*/  STG.E.64 desc[UR4][R4.64], R10 ;  /* 0x0000000a04007986 */ /* 0x000fe2000c101b04 */
[----:B------:R-:W-:Y:S05]  /*0390*/  EXIT ;  /* 0x000000000000794d */ /* 0x000fea0003800000 */
.L_x_0:
[----:B------:R-:W-:-:S00]  /*03a0*/  BRA `(.L_x_0) ;  /* 0xfffffffc00fc7947 */ /* 0x000fc0000383ffff */
[----:B------:R-:W-:-:S00]  /*03b0*/  NOP ;  /* 0x0000000000007918 */ /* 0x000fc00000000000 */
        /* <DEDUP_REMOVED lines=12> */
.L_x_1:


//--------------------- .nv.global.init           --------------------------
	.section	.nv.global.init,"aw",@progbits
.nv.global.init:
	.type		_$_str,@object
	.size		_$_str,(_$_str_$_2 - _$_str)
_$_str:
        /*0000*/ 	.byte	0x5f, 0x5f, 0x43, 0x55, 0x44, 0x41, 0x5f, 0x46, 0x54, 0x5a, 0x00
	.type		_$_str_$_2,@object
	.size		_$_str_$_2,(.L_1 - _$_str_$_2)
_$_str_$_2:
        /*000b*/ 	.byte	0x5f, 0x5f, 0x43, 0x55, 0x44, 0x41, 0x5f, 0x50, 0x52, 0x45, 0x43, 0x5f, 0x53, 0x51, 0x52, 0x54
        /*001b*/ 	.byte	0x00
.L_1:


//--------------------- .nv.constant0.triton_poi_fused__native_batch_norm_legit_no_training_12 --------------------------
	.section	.nv.constant0.triton_poi_fused__native_batch_norm_legit_no_training_12,"a",@progbits
	.sectionflags	@""
	.align	4
.nv.constant0.triton_poi_fused__native_batch_norm_legit_no_training_12:
	.zero		580
